//
// Generated by NVIDIA NVVM Compiler
//
// Compiler Build ID: CL-36424714
// Cuda compilation tools, release 13.0, V13.0.88
// Based on NVVM 20.0.0
//

.version 9.0
.target sm_100
.address_size 64

	// .globl	_Z8exponentPfii

.visible .entry _Z8exponentPfii(
	.param .u64 .ptr .align 1 _Z8exponentPfii_param_0,
	.param .u32 _Z8exponentPfii_param_1,
	.param .u32 _Z8exponentPfii_param_2
)
{
	.reg .pred 	%p<4>;
	.reg .b32 	%r<10>;
	.reg .b32 	%f<14>;
	.reg .b64 	%rd<5>;

	ld.param.u64 	%rd1, [_Z8exponentPfii_param_0];
	ld.param.u32 	%r4, [_Z8exponentPfii_param_1];
	ld.param.u32 	%r3, [_Z8exponentPfii_param_2];
	mov.u32 	%r5, %tid.x;
	div.u32 	%r1, %r5, %r3;
	mul.lo.s32 	%r6, %r1, %r3;
	sub.s32 	%r2, %r5, %r6;
	setp.gt.s32 	%p1, %r1, %r4;
	setp.gt.s32 	%p2, %r2, %r3;
	or.pred  	%p3, %p1, %p2;
	@%p3 bra 	$L__BB0_2;
	cvta.to.global.u64 	%rd2, %rd1;
	mad.lo.s32 	%r7, %r1, %r3, %r2;
	mul.wide.u32 	%rd3, %r7, 4;
	add.s64 	%rd4, %rd2, %rd3;
	ld.global.f32 	%f1, [%rd4];
	fma.rn.f32 	%f2, %f1, 0f3BBB989D, 0f3F000000;
	cvt.sat.f32.f32 	%f3, %f2;
	mov.f32 	%f4, 0f4B400001;
	mov.f32 	%f5, 0f437C0000;
	fma.rm.f32 	%f6, %f3, %f5, %f4;
	add.f32 	%f7, %f6, 0fCB40007F;
	neg.f32 	%f8, %f7;
	fma.rn.f32 	%f9, %f1, 0f3FB8AA3B, %f8;
	fma.rn.f32 	%f10, %f1, 0f32A57060, %f9;
	mov.b32 	%r8, %f6;
	shl.b32 	%r9, %r8, 23;
	mov.b32 	%f11, %r9;
	ex2.approx.ftz.f32 	%f12, %f10;
	mul.f32 	%f13, %f12, %f11;
	st.global.f32 	[%rd4], %f13;
$L__BB0_2:
	ret;

}
	// .globl	_Z10accumulatePfS_i
.visible .entry _Z10accumulatePfS_i(
	.param .u64 .ptr .align 1 _Z10accumulatePfS_i_param_0,
	.param .u64 .ptr .align 1 _Z10accumulatePfS_i_param_1,
	.param .u32 _Z10accumulatePfS_i_param_2
)
{
	.reg .pred 	%p<12>;
	.reg .b32 	%r<27>;
	.reg .b32 	%f<70>;
	.reg .b64 	%rd<31>;

	ld.param.u64 	%rd10, [_Z10accumulatePfS_i_param_0];
	ld.param.u64 	%rd11, [_Z10accumulatePfS_i_param_1];
	ld.param.u32 	%r17, [_Z10accumulatePfS_i_param_2];
	cvta.to.global.u64 	%rd1, %rd11;
	mov.u32 	%r1, %tid.x;
	setp.ge.u32 	%p1, %r1, %r17;
	setp.lt.s32 	%p2, %r17, 1;
	or.pred  	%p3, %p1, %p2;
	@%p3 bra 	$L__BB1_13;
	cvta.to.global.u64 	%rd12, %rd10;
	cvt.u64.u32 	%rd2, %r1;
	mul.wide.u32 	%rd13, %r1, 4;
	add.s64 	%rd3, %rd12, %rd13;
	ld.global.f32 	%f66, [%rd3];
	and.b32  	%r2, %r17, 15;
	setp.lt.u32 	%p4, %r17, 16;
	mov.b32 	%r24, 0;
	@%p4 bra 	$L__BB1_4;
	and.b32  	%r24, %r17, 2147483632;
	neg.s32 	%r22, %r24;
	shl.b64 	%rd14, %rd2, 2;
	add.s64 	%rd15, %rd14, %rd1;
	add.s64 	%rd29, %rd15, 32;
$L__BB1_3:
	.pragma "nounroll";
	ld.global.f32 	%f11, [%rd29+-32];
	add.f32 	%f12, %f11, %f66;
	st.global.f32 	[%rd3], %f12;
	ld.global.f32 	%f13, [%rd29+-28];
	add.f32 	%f14, %f13, %f12;
	st.global.f32 	[%rd3], %f14;
	ld.global.f32 	%f15, [%rd29+-24];
	add.f32 	%f16, %f15, %f14;
	st.global.f32 	[%rd3], %f16;
	ld.global.f32 	%f17, [%rd29+-20];
	add.f32 	%f18, %f17, %f16;
	st.global.f32 	[%rd3], %f18;
	ld.global.f32 	%f19, [%rd29+-16];
	add.f32 	%f20, %f19, %f18;
	st.global.f32 	[%rd3], %f20;
	ld.global.f32 	%f21, [%rd29+-12];
	add.f32 	%f22, %f21, %f20;
	st.global.f32 	[%rd3], %f22;
	ld.global.f32 	%f23, [%rd29+-8];
	add.f32 	%f24, %f23, %f22;
	st.global.f32 	[%rd3], %f24;
	ld.global.f32 	%f25, [%rd29+-4];
	add.f32 	%f26, %f25, %f24;
	st.global.f32 	[%rd3], %f26;
	ld.global.f32 	%f27, [%rd29];
	add.f32 	%f28, %f27, %f26;
	st.global.f32 	[%rd3], %f28;
	ld.global.f32 	%f29, [%rd29+4];
	add.f32 	%f30, %f29, %f28;
	st.global.f32 	[%rd3], %f30;
	ld.global.f32 	%f31, [%rd29+8];
	add.f32 	%f32, %f31, %f30;
	st.global.f32 	[%rd3], %f32;
	ld.global.f32 	%f33, [%rd29+12];
	add.f32 	%f34, %f33, %f32;
	st.global.f32 	[%rd3], %f34;
	ld.global.f32 	%f35, [%rd29+16];
	add.f32 	%f36, %f35, %f34;
	st.global.f32 	[%rd3], %f36;
	ld.global.f32 	%f37, [%rd29+20];
	add.f32 	%f38, %f37, %f36;
	st.global.f32 	[%rd3], %f38;
	ld.global.f32 	%f39, [%rd29+24];
	add.f32 	%f40, %f39, %f38;
	st.global.f32 	[%rd3], %f40;
	ld.global.f32 	%f41, [%rd29+28];
	add.f32 	%f66, %f41, %f40;
	st.global.f32 	[%rd3], %f66;
	add.s32 	%r22, %r22, 16;
	add.s64 	%rd29, %rd29, 64;
	setp.ne.s32 	%p5, %r22, 0;
	@%p5 bra 	$L__BB1_3;
$L__BB1_4:
	setp.eq.s32 	%p6, %r2, 0;
	@%p6 bra 	$L__BB1_13;
	and.b32  	%r8, %r17, 7;
	setp.lt.u32 	%p7, %r2, 8;
	@%p7 bra 	$L__BB1_7;
	add.s32 	%r19, %r24, %r1;
	mul.wide.u32 	%rd16, %r19, 4;
	add.s64 	%rd17, %rd1, %rd16;
	ld.global.f32 	%f42, [%rd17];
	add.f32 	%f43, %f42, %f66;
	st.global.f32 	[%rd3], %f43;
	cvt.u64.u32 	%rd18, %r24;
	add.s64 	%rd19, %rd18, %rd2;
	shl.b64 	%rd20, %rd19, 2;
	add.s64 	%rd21, %rd1, %rd20;
	ld.global.f32 	%f44, [%rd21+4];
	add.f32 	%f45, %f44, %f43;
	st.global.f32 	[%rd3], %f45;
	ld.global.f32 	%f46, [%rd21+8];
	add.f32 	%f47, %f46, %f45;
	st.global.f32 	[%rd3], %f47;
	ld.global.f32 	%f48, [%rd21+12];
	add.f32 	%f49, %f48, %f47;
	st.global.f32 	[%rd3], %f49;
	ld.global.f32 	%f50, [%rd21+16];
	add.f32 	%f51, %f50, %f49;
	st.global.f32 	[%rd3], %f51;
	ld.global.f32 	%f52, [%rd21+20];
	add.f32 	%f53, %f52, %f51;
	st.global.f32 	[%rd3], %f53;
	ld.global.f32 	%f54, [%rd21+24];
	add.f32 	%f55, %f54, %f53;
	st.global.f32 	[%rd3], %f55;
	ld.global.f32 	%f56, [%rd21+28];
	add.f32 	%f66, %f56, %f55;
	st.global.f32 	[%rd3], %f66;
	add.s32 	%r24, %r24, 8;
$L__BB1_7:
	setp.eq.s32 	%p8, %r8, 0;
	@%p8 bra 	$L__BB1_13;
	and.b32  	%r11, %r17, 3;
	setp.lt.u32 	%p9, %r8, 4;
	@%p9 bra 	$L__BB1_10;
	add.s32 	%r20, %r24, %r1;
	mul.wide.u32 	%rd22, %r20, 4;
	add.s64 	%rd23, %rd1, %rd22;
	ld.global.f32 	%f57, [%rd23];
	add.f32 	%f58, %f57, %f66;
	st.global.f32 	[%rd3], %f58;
	cvt.u64.u32 	%rd24, %r24;
	add.s64 	%rd25, %rd24, %rd2;
	shl.b64 	%rd26, %rd25, 2;
	add.s64 	%rd27, %rd1, %rd26;
	ld.global.f32 	%f59, [%rd27+4];
	add.f32 	%f60, %f59, %f58;
	st.global.f32 	[%rd3], %f60;
	ld.global.f32 	%f61, [%rd27+8];
	add.f32 	%f62, %f61, %f60;
	st.global.f32 	[%rd3], %f62;
	ld.global.f32 	%f63, [%rd27+12];
	add.f32 	%f66, %f63, %f62;
	st.global.f32 	[%rd3], %f66;
	add.s32 	%r24, %r24, 4;
$L__BB1_10:
	setp.eq.s32 	%p10, %r11, 0;
	@%p10 bra 	$L__BB1_13;
	add.s32 	%r21, %r1, %r24;
	mul.wide.u32 	%rd28, %r21, 4;
	add.s64 	%rd30, %rd1, %rd28;
	neg.s32 	%r26, %r11;
$L__BB1_12:
	.pragma "nounroll";
	ld.global.f32 	%f64, [%rd30];
	add.f32 	%f66, %f64, %f66;
	st.global.f32 	[%rd3], %f66;
	add.s64 	%rd30, %rd30, 4;
	add.s32 	%r26, %r26, 1;
	setp.ne.s32 	%p11, %r26, 0;
	@%p11 bra 	$L__BB1_12;
$L__BB1_13:
	ret;

}
	// .globl	_Z9vectorAddPfS_i
.visible .entry _Z9vectorAddPfS_i(
	.param .u64 .ptr .align 1 _Z9vectorAddPfS_i_param_0,
	.param .u64 .ptr .align 1 _Z9vectorAddPfS_i_param_1,
	.param .u32 _Z9vectorAddPfS_i_param_2
)
{
	.reg .pred 	%p<2>;
	.reg .b32 	%r<3>;
	.reg .b32 	%f<4>;
	.reg .b64 	%rd<8>;

	ld.param.u64 	%rd1, [_Z9vectorAddPfS_i_param_0];
	ld.param.u64 	%rd2, [_Z9vectorAddPfS_i_param_1];
	ld.param.u32 	%r2, [_Z9vectorAddPfS_i_param_2];
	mov.u32 	%r1, %tid.x;
	setp.ge.u32 	%p1, %r1, %r2;
	@%p1 bra 	$L__BB2_2;
	cvta.to.global.u64 	%rd3, %rd2;
	cvta.to.global.u64 	%rd4, %rd1;
	mul.wide.u32 	%rd5, %r1, 4;
	add.s64 	%rd6, %rd3, %rd5;
	ld.global.f32 	%f1, [%rd6];
	add.s64 	%rd7, %rd4, %rd5;
	ld.global.f32 	%f2, [%rd7];
	add.f32 	%f3, %f1, %f2;
	st.global.f32 	[%rd7], %f3;
$L__BB2_2:
	ret;

}


// ===== COMPILED SASS (sm_100) =====

	.target	sm_100

	.elftype	@"ET_EXEC"


//--------------------- .note.nv.tkinfo           --------------------------
	.section	.note.nv.tkinfo,"",@"SHT_NOTE"
	.sectionflags	@"SHF_NOTE_NV_TKINFO"
	.tkinfo
        /*0018*/ 	.word	0x00000002
        /*0030*/ 	.string	""
        /*0030*/ 	.string	"ptxas"
        /*0030*/ 	.string	"Cuda compilation tools, release 13.0, V13.0.88"
        /*0030*/ 	.string	"Build cuda_13.0.r13.0/compiler.36424714_0"
        /*0030*/ 	.string	"-arch sm_100 -m 64 "



//--------------------- .note.nv.cuinfo           --------------------------
	.section	.note.nv.cuinfo,"",@"SHT_NOTE"
	.sectionflags	@"SHF_NOTE_NV_CUINFO"
        /*0018*/ 	.short	0x0002
        /*001a*/ 	.short	0x0064
        /*001c*/ 	.short	0x0082
	.zero		2


//--------------------- .nv.info                  --------------------------
	.section	.nv.info,"",@"SHT_CUDA_INFO"
	.align	4


	//----- nvinfo : EIATTR_REGCOUNT
	.align		4
        /*0000*/ 	.byte	0x04, 0x2f
        /*0002*/ 	.short	(.L_1 - .L_0)
	.align		4
.L_0:
        /*0004*/ 	.word	index@(_Z8exponentPfii)
        /*0008*/ 	.word	0x0000000a


	//----- nvinfo : EIATTR_FRAME_SIZE
	.align		4
.L_1:
        /*000c*/ 	.byte	0x04, 0x11
        /*000e*/ 	.short	(.L_3 - .L_2)
	.align		4
.L_2:
        /*0010*/ 	.word	index@(_Z8exponentPfii)
        /*0014*/ 	.word	0x00000000


	//----- nvinfo : EIATTR_REGCOUNT
	.align		4
.L_3:
        /*0018*/ 	.byte	0x04, 0x2f
        /*001a*/ 	.short	(.L_5 - .L_4)
	.align		4
.L_4:
        /*001c*/ 	.word	index@(_Z10accumulatePfS_i)
        /*0020*/ 	.word	0x00000016


	//----- nvinfo : EIATTR_FRAME_SIZE
	.align		4
.L_5:
        /*0024*/ 	.byte	0x04, 0x11
        /*0026*/ 	.short	(.L_7 - .L_6)
	.align		4
.L_6:
        /*0028*/ 	.word	index@(_Z10accumulatePfS_i)
        /*002c*/ 	.word	0x00000000


	//----- nvinfo : EIATTR_REGCOUNT
	.align		4
.L_7:
        /*0030*/ 	.byte	0x04, 0x2f
        /*0032*/ 	.short	(.L_9 - .L_8)
	.align		4
.L_8:
        /*0034*/ 	.word	index@(_Z9vectorAddPfS_i)
        /*0038*/ 	.word	0x0000000a


	//----- nvinfo : EIATTR_FRAME_SIZE
	.align		4
.L_9:
        /*003c*/ 	.byte	0x04, 0x11
        /*003e*/ 	.short	(.L_11 - .L_10)
	.align		4
.L_10:
        /*0040*/ 	.word	index@(_Z9vectorAddPfS_i)
        /*0044*/ 	.word	0x00000000


	//----- nvinfo : EIATTR_MIN_STACK_SIZE
	.align		4
.L_11:
        /*0048*/ 	.byte	0x04, 0x12
        /*004a*/ 	.short	(.L_13 - .L_12)
	.align		4
.L_12:
        /*004c*/ 	.word	index@(_Z9vectorAddPfS_i)
        /*0050*/ 	.word	0x00000000


	//----- nvinfo : EIATTR_MIN_STACK_SIZE
	.align		4
.L_13:
        /*0054*/ 	.byte	0x04, 0x12
        /*0056*/ 	.short	(.L_15 - .L_14)
	.align		4
.L_14:
        /*0058*/ 	.word	index@(_Z10accumulatePfS_i)
        /*005c*/ 	.word	0x00000000


	//----- nvinfo : EIATTR_MIN_STACK_SIZE
	.align		4
.L_15:
        /*0060*/ 	.byte	0x04, 0x12
        /*0062*/ 	.short	(.L_17 - .L_16)
	.align		4
.L_16:
        /*0064*/ 	.word	index@(_Z8exponentPfii)
        /*0068*/ 	.word	0x00000000
.L_17:


//--------------------- .nv.compat                --------------------------
	.section	.nv.compat,"",@"SHT_CUDA_COMPAT_INFO"
	.align	4
        /*0000*/ 	.byte	0x02, 0x09, 0x00, 0x00, 0x02, 0x02, 0x01, 0x00, 0x02, 0x05, 0x05, 0x00, 0x03, 0x07, 0x01, 0x01
        /*0010*/ 	.byte	0x02, 0x03, 0x00, 0x00, 0x02, 0x06, 0x01, 0x00, 0x04, 0x0b, 0x08, 0x00, 0x09, 0x00, 0x00, 0x00
        /*0020*/ 	.byte	0x00, 0x00, 0x00, 0x00


//--------------------- .nv.info._Z9vectorAddPfS_i --------------------------
	.section	.nv.info._Z9vectorAddPfS_i,"",@"SHT_CUDA_INFO"
	.sectionflags	@""
	.align	4


	//----- nvinfo : EIATTR_CUDA_API_VERSION
	.align		4
        /*0000*/ 	.byte	0x04, 0x37
        /*0002*/ 	.short	(.L_19 - .L_18)
.L_18:
        /*0004*/ 	.word	0x00000082


	//----- nvinfo : EIATTR_KPARAM_INFO
	.align		4
.L_19:
        /*0008*/ 	.byte	0x04, 0x17
        /*000a*/ 	.short	(.L_21 - .L_20)
.L_20:
        /*000c*/ 	.word	0x00000000
        /*0010*/ 	.short	0x0002
        /*0012*/ 	.short	0x0010
        /*0014*/ 	.byte	0x00, 0xf0, 0x11, 0x00


	//----- nvinfo : EIATTR_KPARAM_INFO
	.align		4
.L_21:
        /*0018*/ 	.byte	0x04, 0x17
        /*001a*/ 	.short	(.L_23 - .L_22)
.L_22:
        /*001c*/ 	.word	0x00000000
        /*0020*/ 	.short	0x0001
        /*0022*/ 	.short	0x0008
        /*0024*/ 	.byte	0x00, 0xf5, 0x21, 0x00


	//----- nvinfo : EIATTR_KPARAM_INFO
	.align		4
.L_23:
        /*0028*/ 	.byte	0x04, 0x17
        /*002a*/ 	.short	(.L_25 - .L_24)
.L_24:
        /*002c*/ 	.word	0x00000000
        /*0030*/ 	.short	0x0000
        /*0032*/ 	.short	0x0000
        /*0034*/ 	.byte	0x00, 0xf5, 0x21, 0x00


	//----- nvinfo : EIATTR_SPARSE_MMA_MASK
	.align		4
.L_25:
        /*0038*/ 	.byte	0x03, 0x50
        /*003a*/ 	.short	0x0000


	//----- nvinfo : EIATTR_MAXREG_COUNT
	.align		4
        /*003c*/ 	.byte	0x03, 0x1b
        /*003e*/ 	.short	0x00ff


	//----- nvinfo : EIATTR_MERCURY_ISA_VERSION
	.align		4
        /*0040*/ 	.byte	0x03, 0x5f
        /*0042*/ 	.short	0x0101


	//----- nvinfo : EIATTR_VRC_CTA_INIT_COUNT
	.align		4
        /*0044*/ 	.byte	0x02, 0x4a
	.zero		1
	.zero		1


	//----- nvinfo : EIATTR_EXIT_INSTR_OFFSETS
	.align		4
        /*0048*/ 	.byte	0x04, 0x1c
        /*004a*/ 	.short	(.L_27 - .L_26)


	//   ....[0]....
.L_26:
        /*004c*/ 	.word	0x00000040


	//   ....[1]....
        /*0050*/ 	.word	0x000000e0


	//----- nvinfo : EIATTR_CBANK_PARAM_SIZE
	.align		4
.L_27:
        /*0054*/ 	.byte	0x03, 0x19
        /*0056*/ 	.short	0x0014


	//----- nvinfo : EIATTR_PARAM_CBANK
	.align		4
        /*0058*/ 	.byte	0x04, 0x0a
        /*005a*/ 	.short	(.L_29 - .L_28)
	.align		4
.L_28:
        /*005c*/ 	.word	index@(.nv.constant0._Z9vectorAddPfS_i)
        /*0060*/ 	.short	0x0380
        /*0062*/ 	.short	0x0014


	//----- nvinfo : EIATTR_SW_WAR
	.align		4
.L_29:
        /*0064*/ 	.byte	0x04, 0x36
        /*0066*/ 	.short	(.L_31 - .L_30)
.L_30:
        /*0068*/ 	.word	0x00000008
.L_31:


//--------------------- .nv.info._Z10accumulatePfS_i --------------------------
	.section	.nv.info._Z10accumulatePfS_i,"",@"SHT_CUDA_INFO"
	.sectionflags	@""
	.align	4


	//----- nvinfo : EIATTR_CUDA_API_VERSION
	.align		4
        /*0000*/ 	.byte	0x04, 0x37
        /*0002*/ 	.short	(.L_33 - .L_32)
.L_32:
        /*0004*/ 	.word	0x00000082


	//----- nvinfo : EIATTR_KPARAM_INFO
	.align		4
.L_33:
        /*0008*/ 	.byte	0x04, 0x17
        /*000a*/ 	.short	(.L_35 - .L_34)
.L_34:
        /*000c*/ 	.word	0x00000000
        /*0010*/ 	.short	0x0002
        /*0012*/ 	.short	0x0010
        /*0014*/ 	.byte	0x00, 0xf0, 0x11, 0x00


	//----- nvinfo : EIATTR_KPARAM_INFO
	.align		4
.L_35:
        /*0018*/ 	.byte	0x04, 0x17
        /*001a*/ 	.short	(.L_37 - .L_36)
.L_36:
        /*001c*/ 	.word	0x00000000
        /*0020*/ 	.short	0x0001
        /*0022*/ 	.short	0x0008
        /*0024*/ 	.byte	0x00, 0xf5, 0x21, 0x00


	//----- nvinfo : EIATTR_KPARAM_INFO
	.align		4
.L_37:
        /*0028*/ 	.byte	0x04, 0x17
        /*002a*/ 	.short	(.L_39 - .L_38)
.L_38:
        /*002c*/ 	.word	0x00000000
        /*0030*/ 	.short	0x0000
        /*0032*/ 	.short	0x0000
        /*0034*/ 	.byte	0x00, 0xf5, 0x21, 0x00


	//----- nvinfo : EIATTR_SPARSE_MMA_MASK
	.align		4
.L_39:
        /*0038*/ 	.byte	0x03, 0x50
        /*003a*/ 	.short	0x0000


	//----- nvinfo : EIATTR_MAXREG_COUNT
	.align		4
        /*003c*/ 	.byte	0x03, 0x1b
        /*003e*/ 	.short	0x00ff


	//----- nvinfo : EIATTR_MERCURY_ISA_VERSION
	.align		4
        /*0040*/ 	.byte	0x03, 0x5f
        /*0042*/ 	.short	0x0101


	//----- nvinfo : EIATTR_VRC_CTA_INIT_COUNT
	.align		4
        /*0044*/ 	.byte	0x02, 0x4a
	.zero		1
	.zero		1


	//----- nvinfo : EIATTR_EXIT_INSTR_OFFSETS
	.align		4
        /*0048*/ 	.byte	0x04, 0x1c
        /*004a*/ 	.short	(.L_41 - .L_40)


	//   ....[0]....
.L_40:
        /*004c*/ 	.word	0x00000050


	//   ....[1]....
        /*0050*/ 	.word	0x000004d0


	//   ....[2]....
        /*0054*/ 	.word	0x00000730


	//   ....[3]....
        /*0058*/ 	.word	0x000008d0


	//   ....[4]....
        /*005c*/ 	.word	0x000009a0


	//----- nvinfo : EIATTR_CBANK_PARAM_SIZE
	.align		4
.L_41:
        /*0060*/ 	.byte	0x03, 0x19
        /*0062*/ 	.short	0x0014


	//----- nvinfo : EIATTR_PARAM_CBANK
	.align		4
        /*0064*/ 	.byte	0x04, 0x0a
        /*0066*/ 	.short	(.L_43 - .L_42)
	.align		4
.L_42:
        /*0068*/ 	.word	index@(.nv.constant0._Z10accumulatePfS_i)
        /*006c*/ 	.short	0x0380
        /*006e*/ 	.short	0x0014


	//----- nvinfo : EIATTR_SW_WAR
	.align		4
.L_43:
        /*0070*/ 	.byte	0x04, 0x36
        /*0072*/ 	.short	(.L_45 - .L_44)
.L_44:
        /*0074*/ 	.word	0x00000008
.L_45:


//--------------------- .nv.info._Z8exponentPfii  --------------------------
	.section	.nv.info._Z8exponentPfii,"",@"SHT_CUDA_INFO"
	.sectionflags	@""
	.align	4


	//----- nvinfo : EIATTR_CUDA_API_VERSION
	.align		4
        /*0000*/ 	.byte	0x04, 0x37
        /*0002*/ 	.short	(.L_47 - .L_46)
.L_46:
        /*0004*/ 	.word	0x00000082


	//----- nvinfo : EIATTR_KPARAM_INFO
	.align		4
.L_47:
        /*0008*/ 	.byte	0x04, 0x17
        /*000a*/ 	.short	(.L_49 - .L_48)
.L_48:
        /*000c*/ 	.word	0x00000000
        /*0010*/ 	.short	0x0002
        /*0012*/ 	.short	0x000c
        /*0014*/ 	.byte	0x00, 0xf0, 0x11, 0x00


	//----- nvinfo : EIATTR_KPARAM_INFO
	.align		4
.L_49:
        /*0018*/ 	.byte	0x04, 0x17
        /*001a*/ 	.short	(.L_51 - .L_50)
.L_50:
        /*001c*/ 	.word	0x00000000
        /*0020*/ 	.short	0x0001
        /*0022*/ 	.short	0x0008
        /*0024*/ 	.byte	0x00, 0xf0, 0x11, 0x00


	//----- nvinfo : EIATTR_KPARAM_INFO
	.align		4
.L_51:
        /*0028*/ 	.byte	0x04, 0x17
        /*002a*/ 	.short	(.L_53 - .L_52)
.L_52:
        /*002c*/ 	.word	0x00000000
        /*0030*/ 	.short	0x0000
        /*0032*/ 	.short	0x0000
        /*0034*/ 	.byte	0x00, 0xf5, 0x21, 0x00


	//----- nvinfo : EIATTR_SPARSE_MMA_MASK
	.align		4
.L_53:
        /*0038*/ 	.byte	0x03, 0x50
        /*003a*/ 	.short	0x0000


	//----- nvinfo : EIATTR_MAXREG_COUNT
	.align		4
        /*003c*/ 	.byte	0x03, 0x1b
        /*003e*/ 	.short	0x00ff


	//----- nvinfo : EIATTR_MERCURY_ISA_VERSION
	.align		4
        /*0040*/ 	.byte	0x03, 0x5f
        /*0042*/ 	.short	0x0101


	//----- nvinfo : EIATTR_VRC_CTA_INIT_COUNT
	.align		4
        /*0044*/ 	.byte	0x02, 0x4a
	.zero		1
	.zero		1


	//----- nvinfo : EIATTR_EXIT_INSTR_OFFSETS
	.align		4
        /*0048*/ 	.byte	0x04, 0x1c
        /*004a*/ 	.short	(.L_55 - .L_54)


	//   ....[0]....
.L_54:
        /*004c*/ 	.word	0x00000190


	//   ....[1]....
        /*0050*/ 	.word	0x000002a0


	//----- nvinfo : EIATTR_CBANK_PARAM_SIZE
	.align		4
.L_55:
        /*0054*/ 	.byte	0x03, 0x19
        /*0056*/ 	.short	0x0010


	//----- nvinfo : EIATTR_PARAM_CBANK
	.align		4
        /*0058*/ 	.byte	0x04, 0x0a
        /*005a*/ 	.short	(.L_57 - .L_56)
	.align		4
.L_56:
        /*005c*/ 	.word	index@(.nv.constant0._Z8exponentPfii)
        /*0060*/ 	.short	0x0380
        /*0062*/ 	.short	0x0010


	//----- nvinfo : EIATTR_SW_WAR
	.align		4
.L_57:
        /*0064*/ 	.byte	0x04, 0x36
        /*0066*/ 	.short	(.L_59 - .L_58)
.L_58:
        /*0068*/ 	.word	0x00000008
.L_59:


//--------------------- .nv.callgraph             --------------------------
	.section	.nv.callgraph,"",@"SHT_CUDA_CALLGRAPH"
	.align	4
	.sectionentsize	8
	.align		4
        /*0000*/ 	.word	0x00000000
	.align		4
        /*0004*/ 	.word	0xffffffff
	.align		4
        /*0008*/ 	.word	0x00000000
	.align		4
        /*000c*/ 	.word	0xfffffffe
	.align		4
        /*0010*/ 	.word	0x00000000
	.align		4
        /*0014*/ 	.word	0xfffffffd
	.align		4
        /*0018*/ 	.word	0x00000000
	.align		4
        /*001c*/ 	.word	0xfffffffc


//--------------------- .text._Z9vectorAddPfS_i   --------------------------
	.section	.text._Z9vectorAddPfS_i,"ax",@progbits
	.align	128
        .global         _Z9vectorAddPfS_i
        .type           _Z9vectorAddPfS_i,@function
        .size           _Z9vectorAddPfS_i,(.L_x_8 - _Z9vectorAddPfS_i)
        .other          _Z9vectorAddPfS_i,@"STO_CUDA_ENTRY STV_DEFAULT"
_Z9vectorAddPfS_i:
.text._Z9vectorAddPfS_i:
[----:B------:R-:W-:Y:S01]  /*0000*/  LDC R1, c[0x0][0x37c] ;  /* 0x0000df00ff017b82 */ /* 0x000fe20000000800 */
[----:B------:R-:W0:Y:S01]  /*0010*/  S2R R7, SR_TID.X ;  /* 0x0000000000077919 */ /* 0x000e220000002100 */
[----:B------:R-:W0:Y:S02]  /*0020*/  LDCU UR4, c[0x0][0x390] ;  /* 0x00007200ff0477ac */ /* 0x000e240008000800 */
[----:B0-----:R-:W-:-:S13]  /*0030*/  ISETP.GE.U32.AND P0, PT, R7, UR4, PT ;  /* 0x0000000407007c0c */ /* 0x001fda000bf06070 */
[----:B------:R-:W-:Y:S05]  /*0040*/  @P0 EXIT ;  /* 0x000000000000094d */ /* 0x000fea0003800000 */
[----:B------:R-:W0:Y:S01]  /*0050*/  LDC.64 R2, c[0x0][0x388] ;  /* 0x0000e200ff027b82 */ /* 0x000e220000000a00 */
[----:B------:R-:W1:Y:S07]  /*0060*/  LDCU.64 UR4, c[0x0][0x358] ;  /* 0x00006b00ff0477ac */ /* 0x000e6e0008000a00 */
[----:B------:R-:W2:Y:S01]  /*0070*/  LDC.64 R4, c[0x0][0x380] ;  /* 0x0000e000ff047b82 */ /* 0x000ea20000000a00 */
[----:B0-----:R-:W-:-:S06]  /*0080*/  IMAD.WIDE.U32 R2, R7, 0x4, R2 ;  /* 0x0000000407027825 */ /* 0x001fcc00078e0002 */
[----:B-1----:R-:W3:Y:S01]  /*0090*/  LDG.E R2, desc[UR4][R2.64] ;  /* 0x0000000402027981 */ /* 0x002ee2000c1e1900 */
[----:B--2---:R-:W-:-:S05]  /*00a0*/  IMAD.WIDE.U32 R4, R7, 0x4, R4 ;  /* 0x0000000407047825 */ /* 0x004fca00078e0004 */
[----:B------:R-:W3:Y:S02]  /*00b0*/  LDG.E R7, desc[UR4][R4.64] ;  /* 0x0000000404077981 */ /* 0x000ee4000c1e1900 */
[----:B---3--:R-:W-:-:S05]  /*00c0*/  FADD R7, R2, R7 ;  /* 0x0000000702077221 */ /* 0x008fca0000000000 */
[----:B------:R-:W-:Y:S01]  /*00d0*/  STG.E desc[UR4][R4.64], R7 ;  /* 0x0000000704007986 */ /* 0x000fe2000c101904 */
[----:B------:R-:W-:Y:S05]  /*00e0*/  EXIT ;  /* 0x000000000000794d */ /* 0x000fea0003800000 */
.L_x_0:
[----:B------:R-:W-:-:S00]  /*00f0*/  BRA `(.L_x_0) ;  /* 0xfffffffc00fc7947 */ /* 0x000fc0000383ffff */
[----:B------:R-:W-:-:S00]  /*0100*/  NOP ;  /* 0x0000000000007918 */ /* 0x000fc00000000000 */
[----:B------:R-:W-:-:S00]  /*0110*/  NOP ;  /* 0x0000000000007918 */ /* 0x000fc00000000000 */
[----:B------:R-:W-:-:S00]  /*0120*/  NOP ;  /* 0x0000000000007918 */ /* 0x000fc00000000000 */
[----:B------:R-:W-:-:S00]  /*0130*/  NOP ;  /* 0x0000000000007918 */ /* 0x000fc00000000000 */
[----:B------:R-:W-:-:S00]  /*0140*/  NOP ;  /* 0x0000000000007918 */ /* 0x000fc00000000000 */
[----:B------:R-:W-:-:S00]  /*0150*/  NOP ;  /* 0x0000000000007918 */ /* 0x000fc00000000000 */
[----:B------:R-:W-:-:S00]  /*0160*/  NOP ;  /* 0x0000000000007918 */ /* 0x000fc00000000000 */
[----:B------:R-:W-:-:S00]  /*0170*/  NOP ;  /* 0x0000000000007918 */ /* 0x000fc00000000000 */
.L_x_8:


//--------------------- .text._Z10accumulatePfS_i --------------------------
	.section	.text._Z10accumulatePfS_i,"ax",@progbits
	.align	128
        .global         _Z10accumulatePfS_i
        .type           _Z10accumulatePfS_i,@function
        .size           _Z10accumulatePfS_i,(.L_x_9 - _Z10accumulatePfS_i)
        .other          _Z10accumulatePfS_i,@"STO_CUDA_ENTRY STV_DEFAULT"
_Z10accumulatePfS_i:
.text._Z10accumulatePfS_i:
[----:B------:R-:W-:Y:S01]  /*0000*/  LDC R1, c[0x0][0x37c] ;  /* 0x0000df00ff017b82 */ /* 0x000fe20000000800 */
[----:B------:R-:W0:Y:S07]  /*0010*/  S2R R0, SR_TID.X ;  /* 0x0000000000007919 */ /* 0x000e2e0000002100 */
[----:B------:R-:W1:Y:S02]  /*0020*/  LDC R9, c[0x0][0x390] ;  /* 0x0000e400ff097b82 */ /* 0x000e640000000800 */
[----:B-1----:R-:W-:-:S04]  /*0030*/  ISETP.GE.AND P0, PT, R9, 0x1, PT ;  /* 0x000000010900780c */ /* 0x002fc80003f06270 */
[----:B0-----:R-:W-:-:S13]  /*0040*/  ISETP.GE.U32.OR P0, PT, R0, R9, !P0 ;  /* 0x000000090000720c */ /* 0x001fda0004706470 */
[----:B------:R-:W-:Y:S05]  /*0050*/  @P0 EXIT ;  /* 0x000000000000094d */ /* 0x000fea0003800000 */
[----:B------:R-:W0:Y:S01]  /*0060*/  LDC.64 R2, c[0x0][0x380] ;  /* 0x0000e000ff027b82 */ /* 0x000e220000000a00 */
[----:B------:R-:W1:Y:S01]  /*0070*/  LDCU.64 UR4, c[0x0][0x358] ;  /* 0x00006b00ff0477ac */ /* 0x000e620008000a00 */
[C---:B------:R-:W-:Y:S02]  /*0080*/  ISETP.GE.U32.AND P1, PT, R9.reuse, 0x10, PT ;  /* 0x000000100900780c */ /* 0x040fe40003f26070 */
[----:B------:R-:W-:Y:S01]  /*0090*/  LOP3.LUT R8, R9, 0xf, RZ, 0xc0, !PT ;  /* 0x0000000f09087812 */ /* 0x000fe200078ec0ff */
[----:B------:R-:W-:-:S03]  /*00a0*/  HFMA2 R5, -RZ, RZ, 0, 0 ;  /* 0x00000000ff057431 */ /* 0x000fc600000001ff */
[----:B------:R-:W-:Y:S01]  /*00b0*/  ISETP.NE.AND P0, PT, R8, RZ, PT ;  /* 0x000000ff0800720c */ /* 0x000fe20003f05270 */
[----:B0-----:R-:W-:-:S05]  /*00c0*/  IMAD.WIDE.U32 R2, R0, 0x4, R2 ;  /* 0x0000000400027825 */ /* 0x001fca00078e0002 */
[----:B-1----:R0:W5:Y:S01]  /*00d0*/  LDG.E R11, desc[UR4][R2.64] ;  /* 0x00000004020b7981 */ /* 0x002162000c1e1900 */
[----:B------:R-:W-:Y:S06]  /*00e0*/  @!P1 BRA `(.L_x_1) ;  /* 0x0000000000f89947 */ /* 0x000fec0003800000 */
[----:B------:R-:W1:Y:S01]  /*00f0*/  LDCU.64 UR6, c[0x0][0x388] ;  /* 0x00007100ff0677ac */ /* 0x000e620008000a00 */
[----:B------:R-:W-:-:S04]  /*0100*/  LOP3.LUT R5, R9, 0x7ffffff0, RZ, 0xc0, !PT ;  /* 0x7ffffff009057812 */ /* 0x000fc800078ec0ff */
[----:B------:R-:W-:Y:S02]  /*0110*/  IADD3 R4, PT, PT, -R5, RZ, RZ ;  /* 0x000000ff05047210 */ /* 0x000fe40007ffe1ff */
[----:B-1----:R-:W-:-:S04]  /*0120*/  LEA R10, P1, R0, UR6, 0x2 ;  /* 0x00000006000a7c11 */ /* 0x002fc8000f8210ff */
[----:B------:R-:W-:Y:S02]  /*0130*/  IADD3 R10, P2, PT, R10, 0x20, RZ ;  /* 0x000000200a0a7810 */ /* 0x000fe40007f5e0ff */
[----:B------:R-:W-:-:S04]  /*0140*/  LEA.HI.X R17, R0, UR7, RZ, 0x2, P1 ;  /* 0x0000000700117c11 */ /* 0x000fc800088f14ff */
[----:B------:R-:W-:-:S07]  /*0150*/  IADD3.X R17, PT, PT, RZ, R17, RZ, P2, !PT ;  /* 0x00000011ff117210 */ /* 0x000fce00017fe4ff */
.L_x_2:
[----:B------:R-:W-:Y:S01]  /*0160*/  IMAD.MOV.U32 R6, RZ, RZ, R10 ;  /* 0x000000ffff067224 */ /* 0x000fe200078e000a */
[----:B------:R-:W-:-:S05]  /*0170*/  MOV R7, R17 ;  /* 0x0000001100077202 */ /* 0x000fca0000000f00 */
[----:B------:R-:W2:Y:S02]  /*0180*/  LDG.E R10, desc[UR4][R6.64+-0x20] ;  /* 0xffffe004060a7981 */ /* 0x000ea4000c1e1900 */
[----:B--2-45:R-:W-:-:S05]  /*0190*/  FADD R11, R10, R11 ;  /* 0x0000000b0a0b7221 */ /* 0x034fca0000000000 */
[----:B------:R1:W-:Y:S04]  /*01a0*/  STG.E desc[UR4][R2.64], R11 ;  /* 0x0000000b02007986 */ /* 0x0003e8000c101904 */
[----:B------:R-:W2:Y:S02]  /*01b0*/  LDG.E R10, desc[UR4][R6.64+-0x1c] ;  /* 0xffffe404060a7981 */ /* 0x000ea4000c1e1900 */
[----:B--2---:R-:W-:-:S05]  /*01c0*/  FADD R13, R11, R10 ;  /* 0x0000000a0b0d7221 */ /* 0x004fca0000000000 */
[----:B------:R2:W-:Y:S04]  /*01d0*/  STG.E desc[UR4][R2.64], R13 ;  /* 0x0000000d02007986 */ /* 0x0005e8000c101904 */
[----:B------:R-:W3:Y:S02]  /*01e0*/  LDG.E R10, desc[UR4][R6.64+-0x18] ;  /* 0xffffe804060a7981 */ /* 0x000ee4000c1e1900 */
[----:B---3--:R-:W-:-:S05]  /*01f0*/  FADD R15, R13, R10 ;  /* 0x0000000a0d0f7221 */ /* 0x008fca0000000000 */
[----:B------:R3:W-:Y:S04]  /*0200*/  STG.E desc[UR4][R2.64], R15 ;  /* 0x0000000f02007986 */ /* 0x0007e8000c101904 */
[----:B------:R-:W4:Y:S02]  /*0210*/  LDG.E R10, desc[UR4][R6.64+-0x14] ;  /* 0xffffec04060a7981 */ /* 0x000f24000c1e1900 */
[----:B----4-:R-:W-:-:S05]  /*0220*/  FADD R17, R15, R10 ;  /* 0x0000000a0f117221 */ /* 0x010fca0000000000 */
[----:B------:R4:W-:Y:S04]  /*0230*/  STG.E desc[UR4][R2.64], R17 ;  /* 0x0000001102007986 */ /* 0x0009e8000c101904 */
[----:B------:R-:W1:Y:S02]  /*0240*/  LDG.E R10, desc[UR4][R6.64+-0x10] ;  /* 0xfffff004060a7981 */ /* 0x000e64000c1e1900 */
[----:B-1----:R-:W-:-:S05]  /*0250*/  FADD R11, R17, R10 ;  /* 0x0000000a110b7221 */ /* 0x002fca0000000000 */
        /* <DEDUP_REMOVED lines=12> */
[----:B------:R-:W-:Y:S04]  /*0320*/  STG.E desc[UR4][R2.64], R11 ;  /* 0x0000000b02007986 */ /* 0x000fe8000c101904 */
        /* <DEDUP_REMOVED lines=9> */
[----:B------:R-:W4:Y:S02]  /*03c0*/  LDG.E R10, desc[UR4][R6.64+0x10] ;  /* 0x00001004060a7981 */ /* 0x000f24000c1e1900 */
[----:B----4-:R-:W-:-:S05]  /*03d0*/  FADD R19, R17, R10 ;  /* 0x0000000a11137221 */ /* 0x010fca0000000000 */
[----:B------:R4:W-:Y:S04]  /*03e0*/  STG.E desc[UR4][R2.64], R19 ;  /* 0x0000001302007986 */ /* 0x0009e8000c101904 */
[----:B------:R-:W1:Y:S02]  /*03f0*/  LDG.E R10, desc[UR4][R6.64+0x14] ;  /* 0x00001404060a7981 */ /* 0x000e64000c1e1900 */
[----:B-1----:R-:W-:-:S05]  /*0400*/  FADD R13, R19, R10 ;  /* 0x0000000a130d7221 */ /* 0x002fca0000000000 */
[----:B------:R4:W-:Y:S04]  /*0410*/  STG.E desc[UR4][R2.64], R13 ;  /* 0x0000000d02007986 */ /* 0x0009e8000c101904 */
[----:B------:R-:W2:Y:S01]  /*0420*/  LDG.E R10, desc[UR4][R6.64+0x18] ;  /* 0x00001804060a7981 */ /* 0x000ea2000c1e1900 */
[----:B------:R-:W-:Y:S01]  /*0430*/  IADD3 R4, PT, PT, R4, 0x10, RZ ;  /* 0x0000001004047810 */ /* 0x000fe20007ffe0ff */
[----:B--2---:R-:W-:-:S05]  /*0440*/  FADD R15, R13, R10 ;  /* 0x0000000a0d0f7221 */ /* 0x004fca0000000000 */
[----:B------:R4:W-:Y:S04]  /*0450*/  STG.E desc[UR4][R2.64], R15 ;  /* 0x0000000f02007986 */ /* 0x0009e8000c101904 */
[----:B------:R-:W2:Y:S01]  /*0460*/  LDG.E R10, desc[UR4][R6.64+0x1c] ;  /* 0x00001c04060a7981 */ /* 0x000ea2000c1e1900 */
[----:B------:R-:W-:Y:S01]  /*0470*/  ISETP.NE.AND P1, PT, R4, RZ, PT ;  /* 0x000000ff0400720c */ /* 0x000fe20003f25270 */
[----:B--2---:R-:W-:Y:S01]  /*0480*/  FADD R11, R15, R10 ;  /* 0x0000000a0f0b7221 */ /* 0x004fe20000000000 */
[----:B------:R-:W-:-:S04]  /*0490*/  IADD3 R10, P2, PT, R6, 0x40, RZ ;  /* 0x00000040060a7810 */ /* 0x000fc80007f5e0ff */
[----:B------:R4:W-:Y:S01]  /*04a0*/  STG.E desc[UR4][R2.64], R11 ;  /* 0x0000000b02007986 */ /* 0x0009e2000c101904 */
[----:B---3--:R-:W-:-:S06]  /*04b0*/  IMAD.X R17, RZ, RZ, R7, P2 ;  /* 0x000000ffff117224 */ /* 0x008fcc00010e0607 */
[----:B------:R-:W-:Y:S05]  /*04c0*/  @P1 BRA `(.L_x_2) ;  /* 0xfffffffc00241947 */ /* 0x000fea000383ffff */
.L_x_1:
[----:B------:R-:W-:Y:S05]  /*04d0*/  @!P0 EXIT ;  /* 0x000000000000894d */ /* 0x000fea0003800000 */
[----:B------:R-:W-:Y:S02]  /*04e0*/  ISETP.GE.U32.AND P1, PT, R8, 0x8, PT ;  /* 0x000000080800780c */ /* 0x000fe40003f26070 */
[----:B------:R-:W-:-:S04]  /*04f0*/  LOP3.LUT R10, R9, 0x7, RZ, 0xc0, !PT ;  /* 0x00000007090a7812 */ /* 0x000fc800078ec0ff */
[----:B------:R-:W-:-:S07]  /*0500*/  ISETP.NE.AND P0, PT, R10, RZ, PT ;  /* 0x000000ff0a00720c */ /* 0x000fce0003f05270 */
[----:B------:R-:W-:Y:S06]  /*0510*/  @!P1 BRA `(.L_x_3) ;  /* 0x0000000000849947 */ /* 0x000fec0003800000 */
[----:B----4-:R-:W1:Y:S01]  /*0520*/  LDC.64 R12, c[0x0][0x388] ;  /* 0x0000e200ff0c7b82 */ /* 0x010e620000000a00 */
[----:B------:R-:W-:Y:S01]  /*0530*/  IADD3 R7, PT, PT, R5, R0, RZ ;  /* 0x0000000005077210 */ /* 0x000fe20007ffe0ff */
[----:B------:R-:W2:Y:S04]  /*0540*/  LDCU.64 UR6, c[0x0][0x388] ;  /* 0x00007100ff0677ac */ /* 0x000ea80008000a00 */
[----:B-1----:R-:W-:-:S06]  /*0550*/  IMAD.WIDE.U32 R12, R7, 0x4, R12 ;  /* 0x00000004070c7825 */ /* 0x002fcc00078e000c */
[----:B------:R-:W3:Y:S01]  /*0560*/  LDG.E R12, desc[UR4][R12.64] ;  /* 0x000000040c0c7981 */ /* 0x000ee2000c1e1900 */
[----:B------:R-:W-:-:S04]  /*0570*/  IADD3 R4, P1, PT, R5, R0, RZ ;  /* 0x0000000005047210 */ /* 0x000fc80007f3e0ff */
[----:B------:R-:W-:Y:S02]  /*0580*/  IADD3.X R7, PT, PT, RZ, RZ, RZ, P1, !PT ;  /* 0x000000ffff077210 */ /* 0x000fe40000ffe4ff */
[----:B--2---:R-:W-:-:S04]  /*0590*/  LEA R6, P1, R4, UR6, 0x2 ;  /* 0x0000000604067c11 */ /* 0x004fc8000f8210ff */
[----:B------:R-:W-:Y:S01]  /*05a0*/  LEA.HI.X R7, R4, UR7, R7, 0x2, P1 ;  /* 0x0000000704077c11 */ /* 0x000fe200088f1407 */
[----:B---3-5:R-:W-:-:S05]  /*05b0*/  FADD R11, R11, R12 ;  /* 0x0000000c0b0b7221 */ /* 0x028fca0000000000 */
[----:B------:R-:W-:Y:S04]  /*05c0*/  STG.E desc[UR4][R2.64], R11 ;  /* 0x0000000b02007986 */ /* 0x000fe8000c101904 */
[----:B------:R-:W2:Y:S02]  /*05d0*/  LDG.E R4, desc[UR4][R6.64+0x4] ;  /* 0x0000040406047981 */ /* 0x000ea4000c1e1900 */
[----:B--2---:R-:W-:-:S05]  /*05e0*/  FADD R15, R11, R4 ;  /* 0x000000040b0f7221 */ /* 0x004fca0000000000 */
        /* <DEDUP_REMOVED lines=16> */
[----:B------:R-:W2:Y:S01]  /*06f0*/  LDG.E R4, desc[UR4][R6.64+0x1c] ;  /* 0x00001c0406047981 */ /* 0x000ea2000c1e1900 */
[----:B------:R-:W-:Y:S02]  /*0700*/  VIADD R5, R5, 0x8 ;  /* 0x0000000805057836 */ /* 0x000fe40000000000 */
[----:B--2---:R-:W-:-:S05]  /*0710*/  FADD R11, R13, R4 ;  /* 0x000000040d0b7221 */ /* 0x004fca0000000000 */
[----:B------:R3:W-:Y:S02]  /*0720*/  STG.E desc[UR4][R2.64], R11 ;  /* 0x0000000b02007986 */ /* 0x0007e4000c101904 */
.L_x_3:
[----:B------:R-:W-:Y:S05]  /*0730*/  @!P0 EXIT ;  /* 0x000000000000894d */ /* 0x000fea0003800000 */
[----:B------:R-:W-:Y:S02]  /*0740*/  ISETP.GE.U32.AND P1, PT, R10, 0x4, PT ;  /* 0x000000040a00780c */ /* 0x000fe40003f26070 */
[----:B------:R-:W-:-:S04]  /*0750*/  LOP3.LUT R12, R9, 0x3, RZ, 0xc0, !PT ;  /* 0x00000003090c7812 */ /* 0x000fc800078ec0ff */
[----:B------:R-:W-:-:S07]  /*0760*/  ISETP.NE.AND P0, PT, R12, RZ, PT ;  /* 0x000000ff0c00720c */ /* 0x000fce0003f05270 */
[----:B------:R-:W-:Y:S06]  /*0770*/  @!P1 BRA `(.L_x_4) ;  /* 0x0000000000549947 */ /* 0x000fec0003800000 */
[----:B------:R-:W1:Y:S01]  /*0780*/  LDC.64 R6, c[0x0][0x388] ;  /* 0x0000e200ff067b82 */ /* 0x000e620000000a00 */
        /* <DEDUP_REMOVED lines=8> */
[----:B---345:R-:W-:-:S05]  /*0810*/  FADD R13, R11, R6 ;  /* 0x000000060b0d7221 */ /* 0x038fca0000000000 */
[----:B------:R1:W-:Y:S04]  /*0820*/  STG.E desc[UR4][R2.64], R13 ;  /* 0x0000000d02007986 */ /* 0x0003e8000c101904 */
[----:B------:R-:W2:Y:S02]  /*0830*/  LDG.E R4, desc[UR4][R8.64+0x4] ;  /* 0x0000040408047981 */ /* 0x000ea4000c1e1900 */
[----:B--2---:R-:W-:-:S05]  /*0840*/  FADD R15, R13, R4 ;  /* 0x000000040d0f7221 */ /* 0x004fca0000000000 */
[----:B------:R1:W-:Y:S04]  /*0850*/  STG.E desc[UR4][R2.64], R15 ;  /* 0x0000000f02007986 */ /* 0x0003e8000c101904 */
[----:B------:R-:W2:Y:S02]  /*0860*/  LDG.E R4, desc[UR4][R8.64+0x8] ;  /* 0x0000080408047981 */ /* 0x000ea4000c1e1900 */
[----:B--2---:R-:W-:-:S05]  /*0870*/  FADD R7, R15, R4 ;  /* 0x000000040f077221 */ /* 0x004fca0000000000 */
[----:B------:R1:W-:Y:S04]  /*0880*/  STG.E desc[UR4][R2.64], R7 ;  /* 0x0000000702007986 */ /* 0x0003e8000c101904 */
[----:B------:R-:W2:Y:S01]  /*0890*/  LDG.E R4, desc[UR4][R8.64+0xc] ;  /* 0x00000c0408047981 */ /* 0x000ea2000c1e1900 */
[----:B------:R-:W-:Y:S01]  /*08a0*/  IADD3 R5, PT, PT, R5, 0x4, RZ ;  /* 0x0000000405057810 */ /* 0x000fe20007ffe0ff */
[----:B--2---:R-:W-:-:S05]  /*08b0*/  FADD R11, R7, R4 ;  /* 0x00000004070b7221 */ /* 0x004fca0000000000 */
[----:B------:R1:W-:Y:S02]  /*08c0*/  STG.E desc[UR4][R2.64], R11 ;  /* 0x0000000b02007986 */ /* 0x0003e4000c101904 */
.L_x_4:
[----:B------:R-:W-:Y:S05]  /*08d0*/  @!P0 EXIT ;  /* 0x000000000000894d */ /* 0x000fea0003800000 */
[----:B-1----:R-:W1:Y:S01]  /*08e0*/  LDC.64 R6, c[0x0][0x388] ;  /* 0x0000e200ff067b82 */ /* 0x002e620000000a00 */
[----:B------:R-:W-:Y:S01]  /*08f0*/  IMAD.IADD R5, R0, 0x1, R5 ;  /* 0x0000000100057824 */ /* 0x000fe200078e0205 */
[----:B------:R-:W-:-:S03]  /*0900*/  IADD3 R12, PT, PT, -R12, RZ, RZ ;  /* 0x000000ff0c0c7210 */ /* 0x000fc60007ffe1ff */
[----:B-1----:R-:W-:-:S07]  /*0910*/  IMAD.WIDE.U32 R4, R5, 0x4, R6 ;  /* 0x0000000405047825 */ /* 0x002fce00078e0006 */
.L_x_5:
[----:B-1----:R1:W3:Y:S01]  /*0920*/  LDG.E R0, desc[UR4][R4.64] ;  /* 0x0000000404007981 */ /* 0x0022e2000c1e1900 */
[----:B------:R-:W-:-:S04]  /*0930*/  IADD3 R12, PT, PT, R12, 0x1, RZ ;  /* 0x000000010c0c7810 */ /* 0x000fc80007ffe0ff */
[----:B------:R-:W-:Y:S02]  /*0940*/  ISETP.NE.AND P0, PT, R12, RZ, PT ;  /* 0x000000ff0c00720c */ /* 0x000fe40003f05270 */
[----:B-1----:R-:W-:-:S04]  /*0950*/  IADD3 R4, P1, PT, R4, 0x4, RZ ;  /* 0x0000000404047810 */ /* 0x002fc80007f3e0ff */
[----:B------:R-:W-:Y:S01]  /*0960*/  IADD3.X R5, PT, PT, RZ, R5, RZ, P1, !PT ;  /* 0x00000005ff057210 */ /* 0x000fe20000ffe4ff */
[----:B---345:R-:W-:-:S05]  /*0970*/  FADD R11, R0, R11 ;  /* 0x0000000b000b7221 */ /* 0x038fca0000000000 */
[----:B------:R1:W-:Y:S01]  /*0980*/  STG.E desc[UR4][R2.64], R11 ;  /* 0x0000000b02007986 */ /* 0x0003e2000c101904 */
[----:B------:R-:W-:Y:S05]  /*0990*/  @P0 BRA `(.L_x_5) ;  /* 0xfffffffc00e00947 */ /* 0x000fea000383ffff */
[----:B------:R-:W-:Y:S05]  /*09a0*/  EXIT ;  /* 0x000000000000794d */ /* 0x000fea0003800000 */
.L_x_6:
        /* <DEDUP_REMOVED lines=13> */
.L_x_9:


//--------------------- .text._Z8exponentPfii     --------------------------
	.section	.text._Z8exponentPfii,"ax",@progbits
	.align	128
        .global         _Z8exponentPfii
        .type           _Z8exponentPfii,@function
        .size           _Z8exponentPfii,(.L_x_10 - _Z8exponentPfii)
        .other          _Z8exponentPfii,@"STO_CUDA_ENTRY STV_DEFAULT"
_Z8exponentPfii:
.text._Z8exponentPfii:
[----:B------:R-:W-:Y:S01]  /*0000*/  LDC R1, c[0x0][0x37c] ;  /* 0x0000df00ff017b82 */ /* 0x000fe20000000800 */
[----:B------:R-:W0:Y:S01]  /*0010*/  LDCU.64 UR6, c[0x0][0x388] ;  /* 0x00007100ff0677ac */ /* 0x000e220008000a00 */
[----:B------:R-:W1:Y:S01]  /*0020*/  S2R R6, SR_TID.X ;  /* 0x0000000000067919 */ /* 0x000e620000002100 */
[----:B0-----:R-:W0:Y:S01]  /*0030*/  I2F.U32.RP R0, UR7 ;  /* 0x0000000700007d06 */ /* 0x001e220008209000 */
[----:B------:R-:W-:-:S07]  /*0040*/  ISETP.NE.U32.AND P2, PT, RZ, UR7, PT ;  /* 0x00000007ff007c0c */ /* 0x000fce000bf45070 */
[----:B0-----:R-:W0:Y:S02]  /*0050*/  MUFU.RCP R0, R0 ;  /* 0x0000000000007308 */ /* 0x001e240000001000 */
[----:B0-----:R-:W-:-:S06]  /*0060*/  IADD3 R2, PT, PT, R0, 0xffffffe, RZ ;  /* 0x0ffffffe00027810 */ /* 0x001fcc0007ffe0ff */
[----:B------:R0:W2:Y:S02]  /*0070*/  F2I.FTZ.U32.TRUNC.NTZ R3, R2 ;  /* 0x0000000200037305 */ /* 0x0000a4000021f000 */
[----:B0-----:R-:W-:Y:S01]  /*0080*/  HFMA2 R2, -RZ, RZ, 0, 0 ;  /* 0x00000000ff027431 */ /* 0x001fe200000001ff */
[----:B--2---:R-:W-:-:S05]  /*0090*/  IADD3 R5, PT, PT, RZ, -R3, RZ ;  /* 0x80000003ff057210 */ /* 0x004fca0007ffe0ff */
[----:B------:R-:W-:-:S04]  /*00a0*/  IMAD R5, R5, UR7, RZ ;  /* 0x0000000705057c24 */ /* 0x000fc8000f8e02ff */
[----:B------:R-:W-:-:S06]  /*00b0*/  IMAD.HI.U32 R3, R3, R5, R2 ;  /* 0x0000000503037227 */ /* 0x000fcc00078e0002 */
[----:B-1----:R-:W-:-:S05]  /*00c0*/  IMAD.HI.U32 R4, R3, R6, RZ ;  /* 0x0000000603047227 */ /* 0x002fca00078e00ff */
[----:B------:R-:W-:-:S05]  /*00d0*/  IADD3 R3, PT, PT, -R4, RZ, RZ ;  /* 0x000000ff04037210 */ /* 0x000fca0007ffe1ff */
[----:B------:R-:W-:-:S05]  /*00e0*/  IMAD R0, R3, UR7, R6 ;  /* 0x0000000703007c24 */ /* 0x000fca000f8e0206 */
[----:B------:R-:W-:-:S13]  /*00f0*/  ISETP.GE.U32.AND P0, PT, R0, UR7, PT ;  /* 0x0000000700007c0c */ /* 0x000fda000bf06070 */
[----:B------:R-:W-:Y:S01]  /*0100*/  @P0 VIADD R0, R0, -UR7 ;  /* 0x8000000700000c36 */ /* 0x000fe20008000000 */
[----:B------:R-:W-:-:S04]  /*0110*/  @P0 IADD3 R4, PT, PT, R4, 0x1, RZ ;  /* 0x0000000104040810 */ /* 0x000fc80007ffe0ff */
[----:B------:R-:W-:-:S13]  /*0120*/  ISETP.GE.U32.AND P1, PT, R0, UR7, PT ;  /* 0x0000000700007c0c */ /* 0x000fda000bf26070 */
[----:B------:R-:W-:Y:S02]  /*0130*/  @P1 IADD3 R4, PT, PT, R4, 0x1, RZ ;  /* 0x0000000104041810 */ /* 0x000fe40007ffe0ff */
[----:B------:R-:W-:-:S05]  /*0140*/  @!P2 LOP3.LUT R4, RZ, UR7, RZ, 0x33, !PT ;  /* 0x00000007ff04ac12 */ /* 0x000fca000f8e33ff */
[----:B------:R-:W-:-:S04]  /*0150*/  IMAD.MOV R5, RZ, RZ, -R4 ;  /* 0x000000ffff057224 */ /* 0x000fc800078e0a04 */
[----:B------:R-:W-:-:S05]  /*0160*/  IMAD R5, R5, UR7, R6 ;  /* 0x0000000705057c24 */ /* 0x000fca000f8e0206 */
[----:B------:R-:W-:-:S04]  /*0170*/  ISETP.GT.AND P0, PT, R5, UR7, PT ;  /* 0x0000000705007c0c */ /* 0x000fc8000bf04270 */
[----:B------:R-:W-:-:S13]  /*0180*/  ISETP.GT.OR P0, PT, R4, UR6, P0 ;  /* 0x0000000604007c0c */ /* 0x000fda0008704670 */
[----:B------:R-:W-:Y:S05]  /*0190*/  @P0 EXIT ;  /* 0x000000000000094d */ /* 0x000fea0003800000 */
[----:B------:R-:W0:Y:S01]  /*01a0*/  LDC.64 R2, c[0x0][0x380] ;  /* 0x0000e000ff027b82 */ /* 0x000e220000000a00 */
[----:B------:R-:W1:Y:S01]  /*01b0*/  LDCU.64 UR4, c[0x0][0x358] ;  /* 0x00006b00ff0477ac */ /* 0x000e620008000a00 */
[----:B------:R-:W-:-:S04]  /*01c0*/  IMAD R5, R4, UR7, R5 ;  /* 0x0000000704057c24 */ /* 0x000fc8000f8e0205 */
[----:B0-----:R-:W-:-:S05]  /*01d0*/  IMAD.WIDE.U32 R2, R5, 0x4, R2 ;  /* 0x0000000405027825 */ /* 0x001fca00078e0002 */
[----:B-1----:R-:W2:Y:S01]  /*01e0*/  LDG.E R0, desc[UR4][R2.64] ;  /* 0x0000000402007981 */ /* 0x002ea2000c1e1900 */
[----:B------:R-:W-:Y:S02]  /*01f0*/  MOV R5, 0x3bbb989d ;  /* 0x3bbb989d00057802 */ /* 0x000fe40000000f00 */
[----:B------:R-:W-:-:S03]  /*0200*/  MOV R7, 0x437c0000 ;  /* 0x437c000000077802 */ /* 0x000fc60000000f00 */
[----:B--2---:R-:W-:-:S04]  /*0210*/  FFMA.SAT R4, R0, R5, 0.5 ;  /* 0x3f00000000047423 */ /* 0x004fc80000002005 */
[----:B------:R-:W-:-:S04]  /*0220*/  FFMA.RM R4, R4, R7, 12582913 ;  /* 0x4b40000104047423 */ /* 0x000fc80000004007 */
[C---:B------:R-:W-:Y:S01]  /*0230*/  FADD R5, R4.reuse, -12583039 ;  /* 0xcb40007f04057421 */ /* 0x040fe20000000000 */
[----:B------:R-:W-:-:S03]  /*0240*/  SHF.L.U32 R4, R4, 0x17, RZ ;  /* 0x0000001704047819 */ /* 0x000fc600000006ff */
[----:B------:R-:W-:-:S04]  /*0250*/  FFMA R5, R0, 1.4426950216293334961, -R5 ;  /* 0x3fb8aa3b00057823 */ /* 0x000fc80000000805 */
[----:B------:R-:W-:-:S06]  /*0260*/  FFMA R5, R0, 1.925963033500011079e-08, R5 ;  /* 0x32a5706000057823 */ /* 0x000fcc0000000005 */
[----:B------:R-:W0:Y:S02]  /*0270*/  MUFU.EX2 R5, R5 ;  /* 0x0000000500057308 */ /* 0x000e240000000800 */
[----:B0-----:R-:W-:-:S05]  /*0280*/  FMUL R7, R4, R5 ;  /* 0x0000000504077220 */ /* 0x001fca0000400000 */
[----:B------:R-:W-:Y:S01]  /*0290*/  STG.E desc[UR4][R2.64], R7 ;  /* 0x0000000702007986 */ /* 0x000fe2000c101904 */
[----:B------:R-:W-:Y:S05]  /*02a0*/  EXIT ;  /* 0x000000000000794d */ /* 0x000fea0003800000 */
.L_x_7:
        /* <DEDUP_REMOVED lines=13> */
.L_x_10:


//--------------------- .nv.shared.reserved.0     --------------------------
	.section	.nv.shared.reserved.0,"aw",@nobits
	.weak		__nv_reservedSMEM_offset_0_alias
	.size		__nv_reservedSMEM_offset_0_alias, 0, 64
	.other		__nv_reservedSMEM_offset_0_alias,@"STO_CUDA_RESERVED_SHARED STV_DEFAULT"
__nv_reservedSMEM_offset_0_alias:
	.zero		0
	.zero		64


//--------------------- .nv.constant0._Z9vectorAddPfS_i --------------------------
	.section	.nv.constant0._Z9vectorAddPfS_i,"a",@progbits
	.sectionflags	@""
	.align	4
.nv.constant0._Z9vectorAddPfS_i:
	.zero		916


//--------------------- .nv.constant0._Z10accumulatePfS_i --------------------------
	.section	.nv.constant0._Z10accumulatePfS_i,"a",@progbits
	.sectionflags	@""
	.align	4
.nv.constant0._Z10accumulatePfS_i:
	.zero		916


//--------------------- .nv.constant0._Z8exponentPfii --------------------------
	.section	.nv.constant0._Z8exponentPfii,"a",@progbits
	.sectionflags	@""
	.align	4
.nv.constant0._Z8exponentPfii:
	.zero		912


//--------------------- SYMBOLS --------------------------

	.type		.nv.reservedSmem.offset0,@object
	.size		.nv.reservedSmem.offset0,0x4
